	.headerflags	@"EF_CUDA_TEXMODE_UNIFIED EF_CUDA_64BIT_ADDRESS EF_CUDA_ACCELERATORS EF_CUDA_SM90 EF_CUDA_VIRTUAL_SM(EF_CUDA_SM90)"
	.elftype	@"ET_EXEC"


//--------------------- .nv.info                  --------------------------
	.section	.nv.info,"",@"SHT_CUDA_INFO"
	.align	4


	//----- nvinfo : EIATTR_REGCOUNT
	.align		4
        /*0000*/ 	.byte	0x04, 0x2f
        /*0002*/ 	.short	(.L_3 - .L_2)
	.align		4
.L_2:
        /*0004*/ 	.word	index@(triton_poi_fused__native_batch_norm_legit_no_training_cat_relu_23)
        /*0008*/ 	.word	0x00000020


	//----- nvinfo : EIATTR_MIN_STACK_SIZE
	.align		4
.L_3:
        /*000c*/ 	.byte	0x04, 0x12
        /*000e*/ 	.short	(.L_5 - .L_4)
	.align		4
.L_4:
        /*0010*/ 	.word	index@(triton_poi_fused__native_batch_norm_legit_no_training_cat_relu_23)
        /*0014*/ 	.word	0x00000000


	//----- nvinfo : EIATTR_FRAME_SIZE
	.align		4
.L_5:
        /*0018*/ 	.byte	0x04, 0x11
        /*001a*/ 	.short	(.L_7 - .L_6)
	.align		4
.L_6:
        /*001c*/ 	.word	index@(triton_poi_fused__native_batch_norm_legit_no_training_cat_relu_23)
        /*0020*/ 	.word	0x00000000


	//----- nvinfo : EIATTR_MIN_STACK_SIZE
	.align		4
.L_7:
        /*0024*/ 	.byte	0x04, 0x12
        /*0026*/ 	.short	(.L_9 - .L_8)
	.align		4
.L_8:
        /*0028*/ 	.word	index@(triton_poi_fused__native_batch_norm_legit_no_training_cat_relu_23)
        /*002c*/ 	.word	0x00000000
.L_9:


//--------------------- .nv.info.triton_poi_fused__native_batch_norm_legit_no_training_cat_relu_23 --------------------------
	.section	.nv.info.triton_poi_fused__native_batch_norm_legit_no_training_cat_relu_23,"",@"SHT_CUDA_INFO"
	.sectionflags	@""
	.align	4


	//----- nvinfo : EIATTR_CUDA_API_VERSION
	.align		4
        /*0000*/ 	.byte	0x04, 0x37
        /*0002*/ 	.short	(.L_11 - .L_10)
.L_10:
        /*0004*/ 	.word	0x0000007c


	//----- nvinfo : EIATTR_KPARAM_INFO
	.align		4
.L_11:
        /*0008*/ 	.byte	0x04, 0x17
        /*000a*/ 	.short	(.L_13 - .L_12)
.L_12:
        /*000c*/ 	.word	0x00000000
        /*0010*/ 	.short	0x0008
        /*0012*/ 	.short	0x0040
        /*0014*/ 	.byte	0x00, 0xf0, 0x11, 0x00


	//----- nvinfo : EIATTR_KPARAM_INFO
	.align		4
.L_13:
        /*0018*/ 	.byte	0x04, 0x17
        /*001a*/ 	.short	(.L_15 - .L_14)
.L_14:
        /*001c*/ 	.word	0x00000000
        /*0020*/ 	.short	0x0007
        /*0022*/ 	.short	0x0038
        /*0024*/ 	.byte	0x00, 0xf4, 0x21, 0x00


	//----- nvinfo : EIATTR_KPARAM_INFO
	.align		4
.L_15:
        /*0028*/ 	.byte	0x04, 0x17
        /*002a*/ 	.short	(.L_17 - .L_16)
.L_16:
        /*002c*/ 	.word	0x00000000
        /*0030*/ 	.short	0x0006
        /*0032*/ 	.short	0x0030
        /*0034*/ 	.byte	0x00, 0xf4, 0x21, 0x00


	//----- nvinfo : EIATTR_KPARAM_INFO
	.align		4
.L_17:
        /*0038*/ 	.byte	0x04, 0x17
        /*003a*/ 	.short	(.L_19 - .L_18)
.L_18:
        /*003c*/ 	.word	0x00000000
        /*0040*/ 	.short	0x0005
        /*0042*/ 	.short	0x0028
        /*0044*/ 	.byte	0x00, 0xf4, 0x21, 0x00


	//----- nvinfo : EIATTR_KPARAM_INFO
	.align		4
.L_19:
        /*0048*/ 	.byte	0x04, 0x17
        /*004a*/ 	.short	(.L_21 - .L_20)
.L_20:
        /*004c*/ 	.word	0x00000000
        /*0050*/ 	.short	0x0004
        /*0052*/ 	.short	0x0020
        /*0054*/ 	.byte	0x00, 0xf4, 0x21, 0x00


	//----- nvinfo : EIATTR_KPARAM_INFO
	.align		4
.L_21:
        /*0058*/ 	.byte	0x04, 0x17
        /*005a*/ 	.short	(.L_23 - .L_22)
.L_22:
        /*005c*/ 	.word	0x00000000
        /*0060*/ 	.short	0x0003
        /*0062*/ 	.short	0x0018
        /*0064*/ 	.byte	0x00, 0xf4, 0x21, 0x00


	//----- nvinfo : EIATTR_KPARAM_INFO
	.align		4
.L_23:
        /*0068*/ 	.byte	0x04, 0x17
        /*006a*/ 	.short	(.L_25 - .L_24)
.L_24:
        /*006c*/ 	.word	0x00000000
        /*0070*/ 	.short	0x0002
        /*0072*/ 	.short	0x0010
        /*0074*/ 	.byte	0x00, 0xf4, 0x21, 0x00


	//----- nvinfo : EIATTR_KPARAM_INFO
	.align		4
.L_25:
        /*0078*/ 	.byte	0x04, 0x17
        /*007a*/ 	.short	(.L_27 - .L_26)
.L_26:
        /*007c*/ 	.word	0x00000000
        /*0080*/ 	.short	0x0001
        /*0082*/ 	.short	0x0008
        /*0084*/ 	.byte	0x00, 0xf4, 0x21, 0x00


	//----- nvinfo : EIATTR_KPARAM_INFO
	.align		4
.L_27:
        /*0088*/ 	.byte	0x04, 0x17
        /*008a*/ 	.short	(.L_29 - .L_28)
.L_28:
        /*008c*/ 	.word	0x00000000
        /*0090*/ 	.short	0x0000
        /*0092*/ 	.short	0x0000
        /*0094*/ 	.byte	0x00, 0xf4, 0x21, 0x00


	//----- nvinfo : EIATTR_SPARSE_MMA_MASK
	.align		4
.L_29:
        /*0098*/ 	.byte	0x03, 0x50
        /*009a*/ 	.short	0x0000


	//----- nvinfo : EIATTR_MAXREG_COUNT
	.align		4
        /*009c*/ 	.byte	0x03, 0x1b
        /*009e*/ 	.short	0x00ff


	//----- nvinfo : EIATTR_EXIT_INSTR_OFFSETS
	.align		4
        /*00a0*/ 	.byte	0x04, 0x1c
        /*00a2*/ 	.short	(.L_31 - .L_30)


	//   ....[0]....
.L_30:
        /*00a4*/ 	.word	0x00000990


	//   ....[1]....
        /*00a8*/ 	.word	0x000009b0


	//----- nvinfo : EIATTR_REQNTID
	.align		4
.L_31:
        /*00ac*/ 	.byte	0x04, 0x10
        /*00ae*/ 	.short	(.L_33 - .L_32)
.L_32:
        /*00b0*/ 	.word	0x00000080
        /*00b4*/ 	.word	0x00000001
        /*00b8*/ 	.word	0x00000001


	//----- nvinfo : EIATTR_CBANK_PARAM_SIZE
	.align		4
.L_33:
        /*00bc*/ 	.byte	0x03, 0x19
        /*00be*/ 	.short	0x0044


	//----- nvinfo : EIATTR_PARAM_CBANK
	.align		4
        /*00c0*/ 	.byte	0x04, 0x0a
        /*00c2*/ 	.short	(.L_35 - .L_34)
	.align		4
.L_34:
        /*00c4*/ 	.word	index@(.nv.constant0.triton_poi_fused__native_batch_norm_legit_no_training_cat_relu_23)
        /*00c8*/ 	.short	0x0210
        /*00ca*/ 	.short	0x0044


	//----- nvinfo : EIATTR_SW_WAR
	.align		4
.L_35:
        /*00cc*/ 	.byte	0x04, 0x36
        /*00ce*/ 	.short	(.L_37 - .L_36)
.L_36:
        /*00d0*/ 	.word	0x00000008
.L_37:


//--------------------- .nv.callgraph             --------------------------
	.section	.nv.callgraph,"",@"SHT_CUDA_CALLGRAPH"
	.align	4
	.sectionentsize	8
	.align		4
        /*0000*/ 	.word	0x00000000
	.align		4
        /*0004*/ 	.word	0xffffffff
	.align		4
        /*0008*/ 	.word	0x00000000
	.align		4
        /*000c*/ 	.word	0xfffffffe
	.align		4
        /*0010*/ 	.word	0x00000000
	.align		4
        /*0014*/ 	.word	0xfffffffd
	.align		4
        /*0018*/ 	.word	0x00000000
	.align		4
        /*001c*/ 	.word	0xfffffffc


//--------------------- .nv.constant4             --------------------------
	.section	.nv.constant4,"a",@progbits
	.align	8
	.align		8
.nv.constant4:
        /*0000*/ 	.dword	_$_str
	.align		8
        /*0008*/ 	.dword	_$_str_$_2


//--------------------- .text.triton_poi_fused__native_batch_norm_legit_no_training_cat_relu_23 --------------------------
	.section	.text.triton_poi_fused__native_batch_norm_legit_no_training_cat_relu_23,"ax",@progbits
	.align	128
        .global         triton_poi_fused__native_batch_norm_legit_no_training_cat_relu_23
        .type           triton_poi_fused__native_batch_norm_legit_no_training_cat_relu_23,@function
        .size           triton_poi_fused__native_batch_norm_legit_no_training_cat_relu_23,(.L_x_1 - triton_poi_fused__native_batch_norm_legit_no_training_cat_relu_23)
        .other          triton_poi_fused__native_batch_norm_legit_no_training_cat_relu_23,@"STO_CUDA_ENTRY STV_DEFAULT"
triton_poi_fused__native_batch_norm_legit_no_training_cat_relu_23:
.text.triton_poi_fused__native_batch_norm_legit_no_training_cat_relu_23:
[----:B------:R-:W0:Y:S01]  /*0000*/  LDC R1, c[0x0][0x28] ;  /* 0x00000a00ff017b82 */ /* 0x000e220000000800 */
[----:B------:R-:W1:Y:S07]  /*0010*/  S2R R0, SR_TID.X ;  /* 0x0000000000007919 */ /* 0x000e6e0000002100 */
[----:B------:R-:W2:Y:S01]  /*0020*/  LDC.64 R6, c[0x0][0x228] ;  /* 0x00008a00ff067b82 */ /* 0x000ea20000000a00 */
[----:B------:R-:W-:Y:S01]  /*0030*/  IMAD.MOV.U32 R4, RZ, RZ, RZ ;  /* 0x000000ffff047224 */ /* 0x000fe200078e00ff */
[----:B------:R-:W-:Y:S01]  /*0040*/  ULDC.64 UR4, c[0x0][0x208] ;  /* 0x0000820000047ab9 */ /* 0x000fe20000000a00 */
[----:B------:R-:W3:Y:S01]  /*0050*/  S2R R5, SR_CTAID.X ;  /* 0x0000000000057919 */ /* 0x000ee20000002500 */
[----:B------:R-:W-:Y:S01]  /*0060*/  IMAD.MOV.U32 R8, RZ, RZ, RZ ;  /* 0x000000ffff087224 */ /* 0x000fe200078e00ff */
[----:B------:R-:W-:-:S03]  /*0070*/  ULDC.64 UR6, c[0x0][0x218] ;  /* 0x0000860000067ab9 */ /* 0x000fc60000000a00 */
[----:B------:R-:W4:Y:S08]  /*0080*/  LDC.64 R12, c[0x0][0x220] ;  /* 0x00008800ff0c7b82 */ /* 0x000f300000000a00 */
[----:B------:R-:W5:Y:S01]  /*0090*/  LDC.64 R28, c[0x0][0x210] ;  /* 0x00008400ff1c7b82 */ /* 0x000f620000000a00 */
[----:B------:R-:W-:-:S07]  /*00a0*/  IMAD.MOV.U32 R21, RZ, RZ, RZ ;  /* 0x000000ffff157224 */ /* 0x000fce00078e00ff */
[----:B------:R-:W4:Y:S01]  /*00b0*/  LDC.64 R26, c[0x0][0x238] ;  /* 0x00008e00ff1a7b82 */ /* 0x000f220000000a00 */
[----:B-1----:R-:W-:-:S05]  /*00c0*/  IMAD.SHL.U32 R0, R0, 0x4, RZ ;  /* 0x0000000400007824 */ /* 0x002fca00078e00ff */
[----:B------:R-:W-:-:S05]  /*00d0*/  LOP3.LUT R0, R0, 0x1fc, RZ, 0xc0, !PT ;  /* 0x000001fc00007812 */ /* 0x000fca00078ec0ff */
[----:B---3--:R-:W-:-:S05]  /*00e0*/  IMAD R5, R5, 0x200, R0 ;  /* 0x0000020005057824 */ /* 0x008fca00078e0200 */
[----:B------:R-:W-:Y:S02]  /*00f0*/  SHF.R.S32.HI R0, RZ, 0x1f, R5 ;  /* 0x0000001fff007819 */ /* 0x000fe40000011405 */
[----:B------:R-:W-:Y:S02]  /*0100*/  ISETP.GE.AND P0, PT, R5, 0xd400, PT ;  /* 0x0000d4000500780c */ /* 0x000fe40003f06270 */
[----:B------:R-:W-:-:S04]  /*0110*/  LEA.HI R0, R0, R5, RZ, 0x6 ;  /* 0x0000000500007211 */ /* 0x000fc800078f30ff */
[----:B------:R-:W-:-:S05]  /*0120*/  SHF.R.S32.HI R11, RZ, 0x6, R0 ;  /* 0x00000006ff0b7819 */ /* 0x000fca0000011400 */
[----:B------:R-:W-:-:S05]  /*0130*/  IMAD.HI R2, R11, 0x4d4873ed, RZ ;  /* 0x4d4873ed0b027827 */ /* 0x000fca00078e02ff */
[----:B------:R-:W-:-:S04]  /*0140*/  SHF.R.U32.HI R3, RZ, 0x1f, R2 ;  /* 0x0000001fff037819 */ /* 0x000fc80000011602 */
[----:B------:R-:W-:-:S05]  /*0150*/  LEA.HI.SX32 R2, R2, R3, 0x1a ;  /* 0x0000000302027211 */ /* 0x000fca00078fd2ff */
[----:B------:R-:W-:Y:S01]  /*0160*/  IMAD R11, R2, -0xd4, R11 ;  /* 0xffffff2c020b7824 */ /* 0x000fe200078e020b */
[----:B------:R-:W-:-:S03]  /*0170*/  CS2R R2, SRZ ;  /* 0x0000000000027805 */ /* 0x000fc6000001ff00 */
[----:B--2---:R-:W-:-:S05]  /*0180*/  IMAD.WIDE R6, R11, 0x4, R6 ;  /* 0x000000040b067825 */ /* 0x004fca00078e0206 */
[----:B------:R-:W2:Y:S04]  /*0190*/  @!P0 LDG.E.EL R4, desc[UR4][R6.64] ;  /* 0x0000000406048981 */ /* 0x000ea8000c2e1900 */
[----:B------:R-:W3:Y:S04]  /*01a0*/  @!P0 LDG.E.EL R3, desc[UR4][R6.64] ;  /* 0x0000000406038981 */ /* 0x000ee8000c2e1900 */
[----:B------:R-:W5:Y:S04]  /*01b0*/  @!P0 LDG.E.EL R8, desc[UR4][R6.64] ;  /* 0x0000000406088981 */ /* 0x000f68000c2e1900 */
[----:B------:R1:W5:Y:S01]  /*01c0*/  @!P0 LDG.E.EL R2, desc[UR4][R6.64] ;  /* 0x0000000406028981 */ /* 0x000362000c2e1900 */
[----:B------:R-:W-:-:S02]  /*01d0*/  LOP3.LUT R0, R0, 0xffffffc0, RZ, 0xc0, !PT ;  /* 0xffffffc000007812 */ /* 0x000fc400078ec0ff */
[C---:B------:R-:W-:Y:S01]  /*01e0*/  SHF.L.U32 R9, R11.reuse, 0x6, RZ ;  /* 0x000000060b097819 */ /* 0x040fe200000006ff */
[----:B----4-:R-:W-:-:S05]  /*01f0*/  IMAD.WIDE R12, R11, 0x4, R12 ;  /* 0x000000040b0c7825 */ /* 0x010fca00078e020c */
[----:B------:R-:W4:Y:S01]  /*0200*/  @!P0 LDG.E.EL R21, desc[UR4][R12.64] ;  /* 0x000000040c158981 */ /* 0x000f22000c2e1900 */
[----:B0-----:R-:W-:Y:S01]  /*0210*/  IMAD.WIDE R26, R11, 0x4, R26 ;  /* 0x000000040b1a7825 */ /* 0x001fe200078e021a */
[----:B------:R-:W-:-:S03]  /*0220*/  HFMA2.MMA R23, -RZ, RZ, 0, 0 ;  /* 0x00000000ff177435 */ /* 0x000fc600000001ff */
[----:B--2---:R-:W-:-:S04]  /*0230*/  FADD R4, R4, 9.9999997473787516356e-06 ;  /* 0x3727c5ac04047421 */ /* 0x004fc80000000000 */
[----:B------:R-:W0:Y:S01]  /*0240*/  MUFU.SQRT R20, R4 ;  /* 0x0000000400147308 */ /* 0x000e220000002000 */
[----:B---3--:R-:W-:-:S07]  /*0250*/  FADD R3, R3, 9.9999997473787516356e-06 ;  /* 0x3727c5ac03037421 */ /* 0x008fce0000000000 */
[----:B------:R2:W3:Y:S01]  /*0260*/  MUFU.SQRT R24, R3 ;  /* 0x0000000300187308 */ /* 0x0004e20000002000 */
[----:B-----5:R-:W-:Y:S01]  /*0270*/  FADD R8, R8, 9.9999997473787516356e-06 ;  /* 0x3727c5ac08087421 */ /* 0x020fe20000000000 */
[C---:B0-----:R-:W-:Y:S01]  /*0280*/  FSETP.GT.AND P6, PT, R20.reuse, 8.50705917302346158658e+37, PT ;  /* 0x7e8000001400780b */ /* 0x041fe20003fc4000 */
[----:B--2---:R-:W-:Y:S01]  /*0290*/  IMAD.HI R3, R5, 0x4d4873ed, RZ ;  /* 0x4d4873ed05037827 */ /* 0x004fe200078e02ff */
[----:B------:R-:W-:-:S04]  /*02a0*/  FSETP.GEU.AND P2, PT, R20, 1.175494350822287508e-38, PT ;  /* 0x008000001400780b */ /* 0x000fc80003f4e000 */
[----:B------:R0:W2:Y:S01]  /*02b0*/  MUFU.SQRT R22, R8 ;  /* 0x0000000800167308 */ /* 0x0000a20000002000 */
[----:B------:R-:W-:Y:S02]  /*02c0*/  SHF.R.U32.HI R4, RZ, 0x1f, R3 ;  /* 0x0000001fff047819 */ /* 0x000fe40000011603 */
[C---:B---3--:R-:W-:Y:S02]  /*02d0*/  FSETP.GT.AND P5, PT, R24.reuse, 8.50705917302346158658e+37, PT ;  /* 0x7e8000001800780b */ /* 0x048fe40003fa4000 */
[----:B-1----:R-:W-:Y:S02]  /*02e0*/  LEA.HI.SX32 R6, R3, R4, 0x14 ;  /* 0x0000000403067211 */ /* 0x002fe400078fa2ff */
[----:B------:R-:W-:Y:S01]  /*02f0*/  FSETP.GEU.AND P3, PT, R24, 1.175494350822287508e-38, PT ;  /* 0x008000001800780b */ /* 0x000fe20003f6e000 */
[----:B------:R-:W-:Y:S02]  /*0300*/  @P6 FMUL R20, R20, 0.25 ;  /* 0x3e80000014146820 */ /* 0x000fe40000400000 */
[----:B------:R-:W-:-:S02]  /*0310*/  IMAD R7, R6, -0x3500, R5 ;  /* 0xffffcb0006077824 */ /* 0x000fc400078e0205 */
[----:B------:R-:W-:Y:S01]  /*0320*/  FADD R10, R2, 9.9999997473787516356e-06 ;  /* 0x3727c5ac020a7421 */ /* 0x000fe20000000000 */
[----:B------:R-:W-:Y:S01]  /*0330*/  @!P2 FMUL R20, R20, 16777216 ;  /* 0x4b8000001414a820 */ /* 0x000fe20000400000 */
[----:B0-----:R-:W-:Y:S01]  /*0340*/  IMAD R8, R6, 0x300, RZ ;  /* 0x0000030006087824 */ /* 0x001fe200078e02ff */
[----:B--2---:R-:W-:Y:S01]  /*0350*/  FSETP.GT.AND P4, PT, R22, 8.50705917302346158658e+37, PT ;  /* 0x7e8000001600780b */ /* 0x004fe20003f84000 */
[----:B------:R-:W-:Y:S02]  /*0360*/  IMAD R7, R6, 0x3200, R7 ;  /* 0x0000320006077824 */ /* 0x000fe400078e0207 */
[----:B------:R-:W-:Y:S01]  /*0370*/  @P5 FMUL R24, R24, 0.25 ;  /* 0x3e80000018185820 */ /* 0x000fe20000400000 */
[----:B------:R-:W-:Y:S01]  /*0380*/  IMAD.IADD R6, R5, 0x1, -R0 ;  /* 0x0000000105067824 */ /* 0x000fe200078e0a00 */
[----:B------:R-:W-:Y:S01]  /*0390*/  FSETP.GEU.AND P1, PT, R22, 1.175494350822287508e-38, PT ;  /* 0x008000001600780b */ /* 0x000fe20003f2e000 */
[----:B------:R-:W0:Y:S01]  /*03a0*/  MUFU.SQRT R0, R10 ;  /* 0x0000000a00007308 */ /* 0x000e220000002000 */
[----:B------:R-:W-:Y:S01]  /*03b0*/  @!P3 FMUL R24, R24, 16777216 ;  /* 0x4b8000001818b820 */ /* 0x000fe20000400000 */
[----:B------:R-:W-:Y:S01]  /*03c0*/  IMAD.MOV.U32 R4, RZ, RZ, 0x3e800000 ;  /* 0x3e800000ff047424 */ /* 0x000fe200078e00ff */
[----:B------:R-:W1:Y:S05]  /*03d0*/  LDC.64 R2, c[0x0][0x230] ;  /* 0x00008c00ff027b82 */ /* 0x000e6a0000000a00 */
[----:B------:R-:W2:Y:S01]  /*03e0*/  MUFU.RCP R20, R20 ;  /* 0x0000001400147308 */ /* 0x000ea20000001000 */
[----:B------:R-:W-:-:S02]  /*03f0*/  FSEL R15, R4, 1, P5 ;  /* 0x3f800000040f7808 */ /* 0x000fc40002800000 */
[----:B------:R-:W-:Y:S02]  /*0400*/  FSEL R17, R4, 1, P6 ;  /* 0x3f80000004117808 */ /* 0x000fe40003000000 */
[----:B------:R-:W-:-:S03]  /*0410*/  SHF.R.S32.HI R14, RZ, 0x1f, R8 ;  /* 0x0000001fff0e7819 */ /* 0x000fc60000011408 */
[----:B------:R-:W3:Y:S01]  /*0420*/  MUFU.RCP R24, R24 ;  /* 0x0000001800187308 */ /* 0x000ee20000001000 */
[----:B------:R-:W-:Y:S01]  /*0430*/  IADD3 R8, P5, P6, R9, R6, R8 ;  /* 0x0000000609087210 */ /* 0x000fe20007ebe008 */
[----:B------:R-:W-:Y:S01]  /*0440*/  @P4 FMUL R22, R22, 0.25 ;  /* 0x3e80000016164820 */ /* 0x000fe20000400000 */
[----:B------:R-:W-:Y:S01]  /*0450*/  FSEL R19, R4, 1, P4 ;  /* 0x3f80000004137808 */ /* 0x000fe20002000000 */
[----:B------:R-:W-:Y:S01]  /*0460*/  @!P3 FMUL R15, R15, 16777216 ;  /* 0x4b8000000f0fb820 */ /* 0x000fe20000400000 */
[----:B------:R-:W-:Y:S01]  /*0470*/  SHF.R.S32.HI R6, RZ, 0x1f, R6 ;  /* 0x0000001fff067819 */ /* 0x000fe20000011406 */
[----:B------:R-:W-:Y:S01]  /*0480*/  @!P2 FMUL R17, R17, 16777216 ;  /* 0x4b8000001111a820 */ /* 0x000fe20000400000 */
[----:B------:R-:W-:Y:S02]  /*0490*/  SHF.R.S32.HI R9, RZ, 0x1f, R9 ;  /* 0x0000001fff097819 */ /* 0x000fe40000011409 */
[----:B0-----:R-:W-:Y:S02]  /*04a0*/  FSETP.GT.AND P2, PT, R0, 8.50705917302346158658e+37, PT ;  /* 0x7e8000000000780b */ /* 0x001fe40003f44000 */
[----:B------:R-:W-:Y:S01]  /*04b0*/  ISETP.GE.AND P3, PT, R11, 0xc8, PT ;  /* 0x000000c80b00780c */ /* 0x000fe20003f66270 */
[----:B------:R-:W-:Y:S01]  /*04c0*/  @!P1 FMUL R22, R22, 16777216 ;  /* 0x4b80000016169820 */ /* 0x000fe20000400000 */
[----:B------:R-:W-:Y:S01]  /*04d0*/  @!P1 FMUL R19, R19, 16777216 ;  /* 0x4b80000013139820 */ /* 0x000fe20000400000 */
[----:B------:R-:W-:Y:S01]  /*04e0*/  IADD3.X R9, R9, R6, R14, P5, P6 ;  /* 0x0000000609097210 */ /* 0x000fe20002fec40e */
[----:B--2---:R-:W-:Y:S01]  /*04f0*/  FMUL R20, R20, R17 ;  /* 0x0000001114147220 */ /* 0x004fe20000400000 */
[----:B------:R-:W-:-:S02]  /*0500*/  CS2R R16, SRZ ;  /* 0x0000000000107805 */ /* 0x000fc4000001ff00 */
[----:B------:R-:W-:Y:S01]  /*0510*/  FSETP.GEU.AND P4, PT, R0, 1.175494350822287508e-38, PT ;  /* 0x008000000000780b */ /* 0x000fe20003f8e000 */
[----:B------:R-:W-:Y:S01]  /*0520*/  IMAD.MOV.U32 R6, RZ, RZ, RZ ;  /* 0x000000ffff067224 */ /* 0x000fe200078e00ff */
[----:B------:R-:W-:Y:S01]  /*0530*/  ISETP.LT.AND P1, PT, R5, 0xd400, !P3 ;  /* 0x0000d4000500780c */ /* 0x000fe20005f21270 */
[----:B---3--:R-:W-:Y:S01]  /*0540*/  FMUL R24, R24, R15 ;  /* 0x0000000f18187220 */ /* 0x008fe20000400000 */
[----:B------:R-:W-:Y:S01]  /*0550*/  CS2R R14, SRZ ;  /* 0x00000000000e7805 */ /* 0x000fe2000001ff00 */
[----:B------:R-:W2:Y:S01]  /*0560*/  @!P0 LDG.E.EL R16, desc[UR4][R12.64] ;  /* 0x000000040c108981 */ /* 0x000ea2000c2e1900 */
[----:B------:R-:W-:Y:S01]  /*0570*/  IMAD.WIDE R28, R7, 0x4, R28 ;  /* 0x00000004071c7825 */ /* 0x000fe200078e021c */
[----:B------:R-:W-:Y:S02]  /*0580*/  FSEL R4, R4, 1, P2 ;  /* 0x3f80000004047808 */ /* 0x000fe40001000000 */
[----:B------:R-:W3:Y:S01]  /*0590*/  @!P0 LDG.E.EL R17, desc[UR4][R12.64] ;  /* 0x000000040c118981 */ /* 0x000ee2000c2e1900 */
[----:B------:R-:W-:-:S03]  /*05a0*/  @P2 FMUL R0, R0, 0.25 ;  /* 0x3e80000000002820 */ /* 0x000fc60000400000 */
[----:B------:R0:W5:Y:S01]  /*05b0*/  @!P0 LDG.E.EL R6, desc[UR4][R12.64] ;  /* 0x000000040c068981 */ /* 0x000162000c2e1900 */
[C---:B------:R-:W-:Y:S01]  /*05c0*/  ISETP.GT.AND P2, PT, R11.reuse, 0xc7, !P0 ;  /* 0x000000c70b00780c */ /* 0x040fe20004744270 */
[----:B------:R-:W-:Y:S01]  /*05d0*/  @!P4 FMUL R0, R0, 16777216 ;  /* 0x4b8000000000c820 */ /* 0x000fe20000400000 */
[----:B------:R-:W-:Y:S01]  /*05e0*/  @!P4 FMUL R4, R4, 16777216 ;  /* 0x4b8000000404c820 */ /* 0x000fe20000400000 */
[----:B0-----:R-:W-:Y:S01]  /*05f0*/  CS2R R12, SRZ ;  /* 0x00000000000c7805 */ /* 0x001fe2000001ff00 */
[----:B-1----:R-:W-:-:S05]  /*0600*/  IMAD.WIDE R2, R11, 0x4, R2 ;  /* 0x000000040b027825 */ /* 0x002fca00078e0202 */
[----:B------:R0:W2:Y:S01]  /*0610*/  @P1 LDG.E.128 R12, desc[UR4][R28.64] ;  /* 0x000000041c0c1981 */ /* 0x0000a2000c1e1d00 */
[----:B------:R-:W-:Y:S01]  /*0620*/  CS2R R10, SRZ ;  /* 0x00000000000a7805 */ /* 0x000fe2000001ff00 */
[----:B------:R-:W1:Y:S01]  /*0630*/  MUFU.RCP R22, R22 ;  /* 0x0000001600167308 */ /* 0x000e620000001000 */
[----:B------:R-:W-:Y:S01]  /*0640*/  IMAD.MOV.U32 R7, RZ, RZ, RZ ;  /* 0x000000ffff077224 */ /* 0x000fe200078e00ff */
[----:B------:R-:W3:Y:S05]  /*0650*/  @!P0 LDG.E.EL R23, desc[UR4][R2.64] ;  /* 0x0000000402178981 */ /* 0x000eea000c2e1900 */
[----:B------:R-:W3:Y:S01]  /*0660*/  @!P0 LDG.E.EL R7, desc[UR4][R2.64] ;  /* 0x0000000402078981 */ /* 0x000ee2000c2e1900 */
[----:B0-----:R-:W-:-:S04]  /*0670*/  LEA R28, P4, R8, UR6, 0x2 ;  /* 0x00000006081c7c11 */ /* 0x001fc8000f8810ff */
[----:B------:R-:W-:Y:S02]  /*0680*/  LEA.HI.X R29, R8, UR7, R9, 0x2, P4 ;  /* 0x00000007081d7c11 */ /* 0x000fe4000a0f1409 */
[----:B------:R-:W-:Y:S01]  /*0690*/  CS2R R8, SRZ ;  /* 0x0000000000087805 */ /* 0x000fe2000001ff00 */
[----:B------:R0:W4:Y:S05]  /*06a0*/  MUFU.RCP R25, R0 ;  /* 0x0000000000197308 */ /* 0x00012a0000001000 */
[----:B------:R-:W3:Y:S01]  /*06b0*/  @P2 LDG.E.128 R8, desc[UR4][R28.64+-0xc800] ;  /* 0xff3800041c082981 */ /* 0x000ee2000c1e1d00 */
[----:B-1----:R-:W-:Y:S01]  /*06c0*/  FMUL R22, R22, R19 ;  /* 0x0000001316167220 */ /* 0x002fe20000400000 */
[----:B------:R-:W-:Y:S01]  /*06d0*/  CS2R R18, SRZ ;  /* 0x0000000000127805 */ /* 0x000fe2000001ff00 */
[----:B0-----:R-:W-:-:S05]  /*06e0*/  IMAD.MOV.U32 R0, RZ, RZ, RZ ;  /* 0x000000ffff007224 */ /* 0x001fca00078e00ff */
[----:B------:R-:W5:Y:S01]  /*06f0*/  @!P0 LDG.E.EL R18, desc[UR4][R2.64] ;  /* 0x0000000402128981 */ /* 0x000f62000c2e1900 */
[----:B----4-:R-:W-:Y:S01]  /*0700*/  FMUL R25, R25, R4 ;  /* 0x0000000419197220 */ /* 0x010fe20000400000 */
[----:B------:R-:W-:Y:S02]  /*0710*/  IMAD.MOV.U32 R4, RZ, RZ, RZ ;  /* 0x000000ffff047224 */ /* 0x000fe400078e00ff */
[----:B------:R0:W4:Y:S04]  /*0720*/  @!P0 LDG.E.EL R19, desc[UR4][R2.64] ;  /* 0x0000000402138981 */ /* 0x000128000c2e1900 */
[----:B------:R-:W4:Y:S04]  /*0730*/  @!P0 LDG.E.EL R0, desc[UR4][R26.64] ;  /* 0x000000041a008981 */ /* 0x000f28000c2e1900 */
[----:B------:R-:W4:Y:S01]  /*0740*/  @!P0 LDG.E.EL R4, desc[UR4][R26.64] ;  /* 0x000000041a048981 */ /* 0x000f22000c2e1900 */
[----:B0-----:R-:W-:-:S06]  /*0750*/  CS2R R2, SRZ ;  /* 0x0000000000027805 */ /* 0x001fcc000001ff00 */
[----:B------:R-:W4:Y:S04]  /*0760*/  @!P0 LDG.E.EL R3, desc[UR4][R26.64] ;  /* 0x000000041a038981 */ /* 0x000f28000c2e1900 */
[----:B------:R0:W4:Y:S02]  /*0770*/  @!P0 LDG.E.EL R2, desc[UR4][R26.64] ;  /* 0x000000041a028981 */ /* 0x000124000c2e1900 */
[----:B0-----:R-:W0:Y:S02]  /*0780*/  LDC.64 R26, c[0x0][0x248] ;  /* 0x00009200ff1a7b82 */ /* 0x001e240000000a00 */
[----:B0-----:R-:W-:Y:S01]  /*0790*/  IMAD.WIDE R26, R5, 0x4, R26 ;  /* 0x00000004051a7825 */ /* 0x001fe200078e021a */
[----:B--2---:R-:W-:Y:S02]  /*07a0*/  SEL R12, R12, RZ, P1 ;  /* 0x000000ff0c0c7207 */ /* 0x004fe40000800000 */
[----:B------:R-:W-:-:S02]  /*07b0*/  SEL R13, R13, RZ, P1 ;  /* 0x000000ff0d0d7207 */ /* 0x000fc40000800000 */
[----:B------:R-:W-:Y:S02]  /*07c0*/  SEL R15, R15, RZ, P1 ;  /* 0x000000ff0f0f7207 */ /* 0x000fe40000800000 */
[----:B------:R-:W-:Y:S02]  /*07d0*/  SEL R14, R14, RZ, P1 ;  /* 0x000000ff0e0e7207 */ /* 0x000fe40000800000 */
[----:B---3--:R-:W-:Y:S02]  /*07e0*/  @P3 SEL R12, R8, RZ, P2 ;  /* 0x000000ff080c3207 */ /* 0x008fe40001000000 */
[----:B------:R-:W-:Y:S02]  /*07f0*/  @P3 SEL R13, R9, RZ, P2 ;  /* 0x000000ff090d3207 */ /* 0x000fe40001000000 */
[----:B------:R-:W0:Y:S01]  /*0800*/  LDC.64 R8, c[0x0][0x240] ;  /* 0x00009000ff087b82 */ /* 0x000e220000000a00 */
[----:B------:R-:W-:Y:S02]  /*0810*/  @P3 SEL R15, R11, RZ, P2 ;  /* 0x000000ff0b0f3207 */ /* 0x000fe40001000000 */
[----:B------:R-:W-:Y:S01]  /*0820*/  @P3 SEL R14, R10, RZ, P2 ;  /* 0x000000ff0a0e3207 */ /* 0x000fe20001000000 */
[----:B------:R-:W-:Y:S01]  /*0830*/  FADD R21, R12, -R21 ;  /* 0x800000150c157221 */ /* 0x000fe20000000000 */
[----:B------:R-:W-:Y:S01]  /*0840*/  FADD R11, R13, -R16 ;  /* 0x800000100d0b7221 */ /* 0x000fe20000000000 */
[----:B-----5:R-:W-:-:S02]  /*0850*/  FADD R6, R15, -R6 ;  /* 0x800000060f067221 */ /* 0x020fc40000000000 */
[----:B------:R-:W-:Y:S01]  /*0860*/  FADD R17, R14, -R17 ;  /* 0x800000110e117221 */ /* 0x000fe20000000000 */
[----:B------:R-:W-:Y:S01]  /*0870*/  FMUL R24, R24, R21 ;  /* 0x0000001518187220 */ /* 0x000fe20000400000 */
[----:B------:R-:W-:Y:S01]  /*0880*/  FMUL R25, R25, R6 ;  /* 0x0000000619197220 */ /* 0x000fe20000400000 */
[----:B------:R-:W-:Y:S01]  /*0890*/  FMUL R11, R20, R11 ;  /* 0x0000000b140b7220 */ /* 0x000fe20000400000 */
[----:B------:R-:W-:Y:S02]  /*08a0*/  FMUL R17, R22, R17 ;  /* 0x0000001116117220 */ /* 0x000fe40000400000 */
[----:B----4-:R-:W-:Y:S02]  /*08b0*/  FFMA R4, R25, R23, R4 ;  /* 0x0000001719047223 */ /* 0x010fe40000000004 */
[----:B------:R-:W-:Y:S01]  /*08c0*/  FFMA R0, R17, R19, R0 ;  /* 0x0000001311007223 */ /* 0x000fe20000000000 */
[----:B------:R-:W-:Y:S01]  /*08d0*/  FFMA R3, R24, R18, R3 ;  /* 0x0000001218037223 */ /* 0x000fe20000000003 */
[----:B0-----:R-:W-:-:S04]  /*08e0*/  IMAD.WIDE R8, R5, 0x4, R8 ;  /* 0x0000000405087825 */ /* 0x001fc800078e0208 */
[----:B------:R-:W-:Y:S01]  /*08f0*/  FFMA R2, R11, R7, R2 ;  /* 0x000000070b027223 */ /* 0x000fe20000000002 */
[----:B------:R-:W-:Y:S01]  /*0900*/  FSETP.GEU.AND P1, PT, R4, RZ, PT ;  /* 0x000000ff0400720b */ /* 0x000fe20003f2e000 */
[----:B------:R0:W-:Y:S01]  /*0910*/  @!P0 STG.E.128 desc[UR4][R8.64], R12 ;  /* 0x0000000c08008986 */ /* 0x0001e2000c101d04 */
[----:B------:R-:W-:Y:S02]  /*0920*/  FSETP.GEU.AND P2, PT, R0, RZ, PT ;  /* 0x000000ff0000720b */ /* 0x000fe40003f4e000 */
[----:B------:R-:W-:Y:S02]  /*0930*/  FSETP.GEU.AND P3, PT, R2, RZ, PT ;  /* 0x000000ff0200720b */ /* 0x000fe40003f6e000 */
[----:B------:R-:W-:Y:S02]  /*0940*/  FSETP.GEU.AND P4, PT, R3, RZ, PT ;  /* 0x000000ff0300720b */ /* 0x000fe40003f8e000 */
[----:B------:R-:W-:Y:S02]  /*0950*/  SEL R7, R4, RZ, P1 ;  /* 0x000000ff04077207 */ /* 0x000fe40000800000 */
[----:B------:R-:W-:-:S02]  /*0960*/  SEL R6, R0, RZ, P2 ;  /* 0x000000ff00067207 */ /* 0x000fc40001000000 */
[----:B------:R-:W-:Y:S02]  /*0970*/  SEL R5, R2, RZ, P3 ;  /* 0x000000ff02057207 */ /* 0x000fe40001800000 */
[----:B------:R-:W-:Y:S01]  /*0980*/  SEL R4, R3, RZ, P4 ;  /* 0x000000ff03047207 */ /* 0x000fe20002000000 */
[----:B0-----:R-:W-:Y:S06]  /*0990*/  @P0 EXIT ;  /* 0x000000000000094d */ /* 0x001fec0003800000 */
[----:B------:R-:W-:Y:S01]  /*09a0*/  STG.E.128 desc[UR4][R26.64], R4 ;  /* 0x000000041a007986 */ /* 0x000fe2000c101d04 */
[----:B------:R-:W-:Y:S05]  /*09b0*/  EXIT ;  /* 0x000000000000794d */ /* 0x000fea0003800000 */
.L_x_0:
[----:B------:R-:W-:-:S00]  /*09c0*/  BRA `(.L_x_0) ;  /* 0xfffffffc00fc7947 */ /* 0x000fc0000383ffff */
[----:B------:R-:W-:-:S00]  /*09d0*/  NOP ;  /* 0x0000000000007918 */ /* 0x000fc00000000000 */
        /* <DEDUP_REMOVED lines=10> */
.L_x_1:


//--------------------- .nv.global.init           --------------------------
	.section	.nv.global.init,"aw",@progbits
.nv.global.init:
	.type		_$_str,@object
	.size		_$_str,(_$_str_$_2 - _$_str)
_$_str:
        /*0000*/ 	.byte	0x5f, 0x5f, 0x43, 0x55, 0x44, 0x41, 0x5f, 0x46, 0x54, 0x5a, 0x00
	.type		_$_str_$_2,@object
	.size		_$_str_$_2,(.L_1 - _$_str_$_2)
_$_str_$_2:
        /*000b*/ 	.byte	0x5f, 0x5f, 0x43, 0x55, 0x44, 0x41, 0x5f, 0x50, 0x52, 0x45, 0x43, 0x5f, 0x53, 0x51, 0x52, 0x54
        /*001b*/ 	.byte	0x00
.L_1:


//--------------------- .nv.constant0.triton_poi_fused__native_batch_norm_legit_no_training_cat_relu_23 --------------------------
	.section	.nv.constant0.triton_poi_fused__native_batch_norm_legit_no_training_cat_relu_23,"a",@progbits
	.sectionflags	@""
	.align	4
.nv.constant0.triton_poi_fused__native_batch_norm_legit_no_training_cat_relu_23:
	.zero		596
